//
// Generated by NVIDIA NVVM Compiler
//
// Compiler Build ID: CL-36424714
// Cuda compilation tools, release 13.0, V13.0.88
// Based on NVVM 20.0.0
//

.version 9.0
.target sm_100
.address_size 64

	// .globl	vecadd

.visible .entry vecadd(
	.param .u64 .ptr .align 1 vecadd_param_0,
	.param .u64 .ptr .align 1 vecadd_param_1,
	.param .u64 .ptr .align 1 vecadd_param_2
)
{
	.reg .b32 	%r<8>;
	.reg .b64 	%rd<11>;

	ld.param.u64 	%rd1, [vecadd_param_0];
	ld.param.u64 	%rd2, [vecadd_param_1];
	ld.param.u64 	%rd3, [vecadd_param_2];
	cvta.to.global.u64 	%rd4, %rd3;
	cvta.to.global.u64 	%rd5, %rd2;
	cvta.to.global.u64 	%rd6, %rd1;
	mov.u32 	%r1, %ctaid.x;
	mov.u32 	%r2, %ntid.x;
	mov.u32 	%r3, %tid.x;
	mad.lo.s32 	%r4, %r1, %r2, %r3;
	mul.wide.s32 	%rd7, %r4, 4;
	add.s64 	%rd8, %rd6, %rd7;
	ld.global.u32 	%r5, [%rd8];
	add.s64 	%rd9, %rd5, %rd7;
	ld.global.u32 	%r6, [%rd9];
	add.s32 	%r7, %r6, %r5;
	add.s64 	%rd10, %rd4, %rd7;
	st.global.u32 	[%rd10], %r7;
	ret;

}
	// .globl	vecadd_with_offsets
.visible .entry vecadd_with_offsets(
	.param .u64 .ptr .align 1 vecadd_with_offsets_param_0,
	.param .u64 .ptr .align 1 vecadd_with_offsets_param_1,
	.param .u64 .ptr .align 1 vecadd_with_offsets_param_2,
	.param .u64 vecadd_with_offsets_param_3,
	.param .u64 vecadd_with_offsets_param_4,
	.param .u64 vecadd_with_offsets_param_5
)
{
	.reg .b32 	%r<8>;
	.reg .b64 	%rd<16>;

	ld.param.u64 	%rd1, [vecadd_with_offsets_param_0];
	ld.param.u64 	%rd2, [vecadd_with_offsets_param_1];
	ld.param.u64 	%rd3, [vecadd_with_offsets_param_2];
	ld.param.u64 	%rd4, [vecadd_with_offsets_param_3];
	cvta.to.global.u64 	%rd5, %rd3;
	cvta.to.global.u64 	%rd6, %rd2;
	cvta.to.global.u64 	%rd7, %rd1;
	mov.u32 	%r1, %ctaid.x;
	mov.u32 	%r2, %ntid.x;
	mul.lo.s32 	%r3, %r1, %r2;
	cvt.u64.u32 	%rd8, %r3;
	mov.u32 	%r4, %tid.x;
	cvt.u64.u32 	%rd9, %r4;
	add.s64 	%rd10, %rd8, %rd9;
	add.s64 	%rd11, %rd10, %rd4;
	shl.b64 	%rd12, %rd11, 2;
	add.s64 	%rd13, %rd7, %rd12;
	ld.global.u32 	%r5, [%rd13];
	add.s64 	%rd14, %rd6, %rd12;
	ld.global.u32 	%r6, [%rd14];
	add.s32 	%r7, %r6, %r5;
	add.s64 	%rd15, %rd5, %rd12;
	st.global.u32 	[%rd15], %r7;
	ret;

}
	// .globl	blockadd
.visible .entry blockadd(
	.param .u64 .ptr .align 1 blockadd_param_0,
	.param .u64 .ptr .align 1 blockadd_param_1,
	.param .u64 .ptr .align 1 blockadd_param_2,
	.param .u64 blockadd_param_3
)
{
	.reg .b32 	%r<12>;
	.reg .b64 	%rd<15>;

	ld.param.u64 	%rd1, [blockadd_param_0];
	ld.param.u64 	%rd2, [blockadd_param_1];
	ld.param.u64 	%rd3, [blockadd_param_2];
	ld.param.u64 	%rd4, [blockadd_param_3];
	cvta.to.global.u64 	%rd5, %rd3;
	cvta.to.global.u64 	%rd6, %rd2;
	cvta.to.global.u64 	%rd7, %rd1;
	mov.u32 	%r1, %ctaid.x;
	mov.u32 	%r2, %ntid.x;
	mov.u32 	%r3, %tid.x;
	mad.lo.s32 	%r4, %r1, %r2, %r3;
	cvt.u64.u32 	%rd8, %r4;
	mov.u32 	%r5, %ctaid.y;
	mov.u32 	%r6, %ntid.y;
	mov.u32 	%r7, %tid.y;
	mad.lo.s32 	%r8, %r5, %r6, %r7;
	cvt.u64.u32 	%rd9, %r8;
	mad.lo.s64 	%rd10, %rd4, %rd9, %rd8;
	shl.b64 	%rd11, %rd10, 2;
	add.s64 	%rd12, %rd7, %rd11;
	ld.global.u32 	%r9, [%rd12];
	add.s64 	%rd13, %rd6, %rd11;
	ld.global.u32 	%r10, [%rd13];
	add.s32 	%r11, %r10, %r9;
	add.s64 	%rd14, %rd5, %rd11;
	st.global.u32 	[%rd14], %r11;
	ret;

}
	// .globl	blockadd_with_offsets
.visible .entry blockadd_with_offsets(
	.param .u64 .ptr .align 1 blockadd_with_offsets_param_0,
	.param .u64 .ptr .align 1 blockadd_with_offsets_param_1,
	.param .u64 .ptr .align 1 blockadd_with_offsets_param_2,
	.param .u64 blockadd_with_offsets_param_3,
	.param .u64 blockadd_with_offsets_param_4,
	.param .u64 blockadd_with_offsets_param_5,
	.param .u64 blockadd_with_offsets_param_6
)
{
	.reg .b32 	%r<12>;
	.reg .b64 	%rd<21>;

	ld.param.u64 	%rd1, [blockadd_with_offsets_param_0];
	ld.param.u64 	%rd2, [blockadd_with_offsets_param_1];
	ld.param.u64 	%rd3, [blockadd_with_offsets_param_2];
	ld.param.u64 	%rd4, [blockadd_with_offsets_param_3];
	ld.param.u64 	%rd5, [blockadd_with_offsets_param_4];
	ld.param.u64 	%rd6, [blockadd_with_offsets_param_5];
	cvta.to.global.u64 	%rd7, %rd3;
	cvta.to.global.u64 	%rd8, %rd2;
	cvta.to.global.u64 	%rd9, %rd1;
	mov.u32 	%r1, %ctaid.x;
	mov.u32 	%r2, %ntid.x;
	mul.lo.s32 	%r3, %r1, %r2;
	cvt.u64.u32 	%rd10, %r3;
	mov.u32 	%r4, %tid.x;
	cvt.u64.u32 	%rd11, %r4;
	mov.u32 	%r5, %ctaid.y;
	mov.u32 	%r6, %ntid.y;
	mov.u32 	%r7, %tid.y;
	mad.lo.s32 	%r8, %r5, %r6, %r7;
	cvt.u64.u32 	%rd12, %r8;
	add.s64 	%rd13, %rd6, %rd12;
	add.s64 	%rd14, %rd10, %rd11;
	add.s64 	%rd15, %rd14, %rd5;
	mad.lo.s64 	%rd16, %rd13, %rd4, %rd15;
	shl.b64 	%rd17, %rd16, 2;
	add.s64 	%rd18, %rd9, %rd17;
	ld.global.u32 	%r9, [%rd18];
	add.s64 	%rd19, %rd8, %rd17;
	ld.global.u32 	%r10, [%rd19];
	add.s32 	%r11, %r10, %r9;
	add.s64 	%rd20, %rd7, %rd17;
	st.global.u32 	[%rd20], %r11;
	ret;

}


// ===== COMPILED SASS (sm_100) =====

	.target	sm_100

	.elftype	@"ET_EXEC"


//--------------------- .note.nv.tkinfo           --------------------------
	.section	.note.nv.tkinfo,"",@"SHT_NOTE"
	.sectionflags	@"SHF_NOTE_NV_TKINFO"
	.tkinfo
        /*0018*/ 	.word	0x00000002
        /*0030*/ 	.string	""
        /*0030*/ 	.string	"ptxas"
        /*0030*/ 	.string	"Cuda compilation tools, release 13.0, V13.0.88"
        /*0030*/ 	.string	"Build cuda_13.0.r13.0/compiler.36424714_0"
        /*0030*/ 	.string	"-arch sm_100 -m 64 "



//--------------------- .note.nv.cuinfo           --------------------------
	.section	.note.nv.cuinfo,"",@"SHT_NOTE"
	.sectionflags	@"SHF_NOTE_NV_CUINFO"
        /*0018*/ 	.short	0x0002
        /*001a*/ 	.short	0x0064
        /*001c*/ 	.short	0x0082
	.zero		2


//--------------------- .nv.info                  --------------------------
	.section	.nv.info,"",@"SHT_CUDA_INFO"
	.align	4


	//----- nvinfo : EIATTR_REGCOUNT
	.align		4
        /*0000*/ 	.byte	0x04, 0x2f
        /*0002*/ 	.short	(.L_1 - .L_0)
	.align		4
.L_0:
        /*0004*/ 	.word	index@(vecadd)
        /*0008*/ 	.word	0x0000000c


	//----- nvinfo : EIATTR_FRAME_SIZE
	.align		4
.L_1:
        /*000c*/ 	.byte	0x04, 0x11
        /*000e*/ 	.short	(.L_3 - .L_2)
	.align		4
.L_2:
        /*0010*/ 	.word	index@(vecadd)
        /*0014*/ 	.word	0x00000000


	//----- nvinfo : EIATTR_REGCOUNT
	.align		4
.L_3:
        /*0018*/ 	.byte	0x04, 0x2f
        /*001a*/ 	.short	(.L_5 - .L_4)
	.align		4
.L_4:
        /*001c*/ 	.word	index@(vecadd_with_offsets)
        /*0020*/ 	.word	0x0000000c


	//----- nvinfo : EIATTR_FRAME_SIZE
	.align		4
.L_5:
        /*0024*/ 	.byte	0x04, 0x11
        /*0026*/ 	.short	(.L_7 - .L_6)
	.align		4
.L_6:
        /*0028*/ 	.word	index@(vecadd_with_offsets)
        /*002c*/ 	.word	0x00000000


	//----- nvinfo : EIATTR_REGCOUNT
	.align		4
.L_7:
        /*0030*/ 	.byte	0x04, 0x2f
        /*0032*/ 	.short	(.L_9 - .L_8)
	.align		4
.L_8:
        /*0034*/ 	.word	index@(blockadd)
        /*0038*/ 	.word	0x0000000c


	//----- nvinfo : EIATTR_FRAME_SIZE
	.align		4
.L_9:
        /*003c*/ 	.byte	0x04, 0x11
        /*003e*/ 	.short	(.L_11 - .L_10)
	.align		4
.L_10:
        /*0040*/ 	.word	index@(blockadd)
        /*0044*/ 	.word	0x00000000


	//----- nvinfo : EIATTR_REGCOUNT
	.align		4
.L_11:
        /*0048*/ 	.byte	0x04, 0x2f
        /*004a*/ 	.short	(.L_13 - .L_12)
	.align		4
.L_12:
        /*004c*/ 	.word	index@(blockadd_with_offsets)
        /*0050*/ 	.word	0x0000000e


	//----- nvinfo : EIATTR_FRAME_SIZE
	.align		4
.L_13:
        /*0054*/ 	.byte	0x04, 0x11
        /*0056*/ 	.short	(.L_15 - .L_14)
	.align		4
.L_14:
        /*0058*/ 	.word	index@(blockadd_with_offsets)
        /*005c*/ 	.word	0x00000000


	//----- nvinfo : EIATTR_MIN_STACK_SIZE
	.align		4
.L_15:
        /*0060*/ 	.byte	0x04, 0x12
        /*0062*/ 	.short	(.L_17 - .L_16)
	.align		4
.L_16:
        /*0064*/ 	.word	index@(blockadd_with_offsets)
        /*0068*/ 	.word	0x00000000


	//----- nvinfo : EIATTR_MIN_STACK_SIZE
	.align		4
.L_17:
        /*006c*/ 	.byte	0x04, 0x12
        /*006e*/ 	.short	(.L_19 - .L_18)
	.align		4
.L_18:
        /*0070*/ 	.word	index@(blockadd)
        /*0074*/ 	.word	0x00000000


	//----- nvinfo : EIATTR_MIN_STACK_SIZE
	.align		4
.L_19:
        /*0078*/ 	.byte	0x04, 0x12
        /*007a*/ 	.short	(.L_21 - .L_20)
	.align		4
.L_20:
        /*007c*/ 	.word	index@(vecadd_with_offsets)
        /*0080*/ 	.word	0x00000000


	//----- nvinfo : EIATTR_MIN_STACK_SIZE
	.align		4
.L_21:
        /*0084*/ 	.byte	0x04, 0x12
        /*0086*/ 	.short	(.L_23 - .L_22)
	.align		4
.L_22:
        /*0088*/ 	.word	index@(vecadd)
        /*008c*/ 	.word	0x00000000
.L_23:


//--------------------- .nv.compat                --------------------------
	.section	.nv.compat,"",@"SHT_CUDA_COMPAT_INFO"
	.align	4
        /*0000*/ 	.byte	0x02, 0x09, 0x00, 0x00, 0x02, 0x02, 0x01, 0x00, 0x02, 0x05, 0x05, 0x00, 0x03, 0x07, 0x01, 0x01
        /*0010*/ 	.byte	0x02, 0x03, 0x00, 0x00, 0x02, 0x06, 0x01, 0x00, 0x04, 0x0b, 0x08, 0x00, 0x09, 0x00, 0x00, 0x00
        /*0020*/ 	.byte	0x00, 0x00, 0x00, 0x00


//--------------------- .nv.info.blockadd_with_offsets --------------------------
	.section	.nv.info.blockadd_with_offsets,"",@"SHT_CUDA_INFO"
	.sectionflags	@""
	.align	4


	//----- nvinfo : EIATTR_CUDA_API_VERSION
	.align		4
        /*0000*/ 	.byte	0x04, 0x37
        /*0002*/ 	.short	(.L_25 - .L_24)
.L_24:
        /*0004*/ 	.word	0x00000082


	//----- nvinfo : EIATTR_KPARAM_INFO
	.align		4
.L_25:
        /*0008*/ 	.byte	0x04, 0x17
        /*000a*/ 	.short	(.L_27 - .L_26)
.L_26:
        /*000c*/ 	.word	0x00000000
        /*0010*/ 	.short	0x0006
        /*0012*/ 	.short	0x0030
        /*0014*/ 	.byte	0x00, 0xf0, 0x21, 0x00


	//----- nvinfo : EIATTR_KPARAM_INFO
	.align		4
.L_27:
        /*0018*/ 	.byte	0x04, 0x17
        /*001a*/ 	.short	(.L_29 - .L_28)
.L_28:
        /*001c*/ 	.word	0x00000000
        /*0020*/ 	.short	0x0005
        /*0022*/ 	.short	0x0028
        /*0024*/ 	.byte	0x00, 0xf0, 0x21, 0x00


	//----- nvinfo : EIATTR_KPARAM_INFO
	.align		4
.L_29:
        /*0028*/ 	.byte	0x04, 0x17
        /*002a*/ 	.short	(.L_31 - .L_30)
.L_30:
        /*002c*/ 	.word	0x00000000
        /*0030*/ 	.short	0x0004
        /*0032*/ 	.short	0x0020
        /*0034*/ 	.byte	0x00, 0xf0, 0x21, 0x00


	//----- nvinfo : EIATTR_KPARAM_INFO
	.align		4
.L_31:
        /*0038*/ 	.byte	0x04, 0x17
        /*003a*/ 	.short	(.L_33 - .L_32)
.L_32:
        /*003c*/ 	.word	0x00000000
        /*0040*/ 	.short	0x0003
        /*0042*/ 	.short	0x0018
        /*0044*/ 	.byte	0x00, 0xf0, 0x21, 0x00


	//----- nvinfo : EIATTR_KPARAM_INFO
	.align		4
.L_33:
        /*0048*/ 	.byte	0x04, 0x17
        /*004a*/ 	.short	(.L_35 - .L_34)
.L_34:
        /*004c*/ 	.word	0x00000000
        /*0050*/ 	.short	0x0002
        /*0052*/ 	.short	0x0010
        /*0054*/ 	.byte	0x00, 0xf5, 0x21, 0x00


	//----- nvinfo : EIATTR_KPARAM_INFO
	.align		4
.L_35:
        /*0058*/ 	.byte	0x04, 0x17
        /*005a*/ 	.short	(.L_37 - .L_36)
.L_36:
        /*005c*/ 	.word	0x00000000
        /*0060*/ 	.short	0x0001
        /*0062*/ 	.short	0x0008
        /*0064*/ 	.byte	0x00, 0xf5, 0x21, 0x00


	//----- nvinfo : EIATTR_KPARAM_INFO
	.align		4
.L_37:
        /*0068*/ 	.byte	0x04, 0x17
        /*006a*/ 	.short	(.L_39 - .L_38)
.L_38:
        /*006c*/ 	.word	0x00000000
        /*0070*/ 	.short	0x0000
        /*0072*/ 	.short	0x0000
        /*0074*/ 	.byte	0x00, 0xf5, 0x21, 0x00


	//----- nvinfo : EIATTR_SPARSE_MMA_MASK
	.align		4
.L_39:
        /*0078*/ 	.byte	0x03, 0x50
        /*007a*/ 	.short	0x0000


	//----- nvinfo : EIATTR_MAXREG_COUNT
	.align		4
        /*007c*/ 	.byte	0x03, 0x1b
        /*007e*/ 	.short	0x00ff


	//----- nvinfo : EIATTR_MERCURY_ISA_VERSION
	.align		4
        /*0080*/ 	.byte	0x03, 0x5f
        /*0082*/ 	.short	0x0101


	//----- nvinfo : EIATTR_VRC_CTA_INIT_COUNT
	.align		4
        /*0084*/ 	.byte	0x02, 0x4a
	.zero		1
	.zero		1


	//----- nvinfo : EIATTR_EXIT_INSTR_OFFSETS
	.align		4
        /*0088*/ 	.byte	0x04, 0x1c
        /*008a*/ 	.short	(.L_41 - .L_40)


	//   ....[0]....
.L_40:
        /*008c*/ 	.word	0x00000220


	//----- nvinfo : EIATTR_CBANK_PARAM_SIZE
	.align		4
.L_41:
        /*0090*/ 	.byte	0x03, 0x19
        /*0092*/ 	.short	0x0038


	//----- nvinfo : EIATTR_PARAM_CBANK
	.align		4
        /*0094*/ 	.byte	0x04, 0x0a
        /*0096*/ 	.short	(.L_43 - .L_42)
	.align		4
.L_42:
        /*0098*/ 	.word	index@(.nv.constant0.blockadd_with_offsets)
        /*009c*/ 	.short	0x0380
        /*009e*/ 	.short	0x0038


	//----- nvinfo : EIATTR_SW_WAR
	.align		4
.L_43:
        /*00a0*/ 	.byte	0x04, 0x36
        /*00a2*/ 	.short	(.L_45 - .L_44)
.L_44:
        /*00a4*/ 	.word	0x00000008
.L_45:


//--------------------- .nv.info.blockadd         --------------------------
	.section	.nv.info.blockadd,"",@"SHT_CUDA_INFO"
	.sectionflags	@""
	.align	4


	//----- nvinfo : EIATTR_CUDA_API_VERSION
	.align		4
        /*0000*/ 	.byte	0x04, 0x37
        /*0002*/ 	.short	(.L_47 - .L_46)
.L_46:
        /*0004*/ 	.word	0x00000082


	//----- nvinfo : EIATTR_KPARAM_INFO
	.align		4
.L_47:
        /*0008*/ 	.byte	0x04, 0x17
        /*000a*/ 	.short	(.L_49 - .L_48)
.L_48:
        /*000c*/ 	.word	0x00000000
        /*0010*/ 	.short	0x0003
        /*0012*/ 	.short	0x0018
        /*0014*/ 	.byte	0x00, 0xf0, 0x21, 0x00


	//----- nvinfo : EIATTR_KPARAM_INFO
	.align		4
.L_49:
        /*0018*/ 	.byte	0x04, 0x17
        /*001a*/ 	.short	(.L_51 - .L_50)
.L_50:
        /*001c*/ 	.word	0x00000000
        /*0020*/ 	.short	0x0002
        /*0022*/ 	.short	0x0010
        /*0024*/ 	.byte	0x00, 0xf5, 0x21, 0x00


	//----- nvinfo : EIATTR_KPARAM_INFO
	.align		4
.L_51:
        /*0028*/ 	.byte	0x04, 0x17
        /*002a*/ 	.short	(.L_53 - .L_52)
.L_52:
        /*002c*/ 	.word	0x00000000
        /*0030*/ 	.short	0x0001
        /*0032*/ 	.short	0x0008
        /*0034*/ 	.byte	0x00, 0xf5, 0x21, 0x00


	//----- nvinfo : EIATTR_KPARAM_INFO
	.align		4
.L_53:
        /*0038*/ 	.byte	0x04, 0x17
        /*003a*/ 	.short	(.L_55 - .L_54)
.L_54:
        /*003c*/ 	.word	0x00000000
        /*0040*/ 	.short	0x0000
        /*0042*/ 	.short	0x0000
        /*0044*/ 	.byte	0x00, 0xf5, 0x21, 0x00


	//----- nvinfo : EIATTR_SPARSE_MMA_MASK
	.align		4
.L_55:
        /*0048*/ 	.byte	0x03, 0x50
        /*004a*/ 	.short	0x0000


	//----- nvinfo : EIATTR_MAXREG_COUNT
	.align		4
        /*004c*/ 	.byte	0x03, 0x1b
        /*004e*/ 	.short	0x00ff


	//----- nvinfo : EIATTR_MERCURY_ISA_VERSION
	.align		4
        /*0050*/ 	.byte	0x03, 0x5f
        /*0052*/ 	.short	0x0101


	//----- nvinfo : EIATTR_VRC_CTA_INIT_COUNT
	.align		4
        /*0054*/ 	.byte	0x02, 0x4a
	.zero		1
	.zero		1


	//----- nvinfo : EIATTR_EXIT_INSTR_OFFSETS
	.align		4
        /*0058*/ 	.byte	0x04, 0x1c
        /*005a*/ 	.short	(.L_57 - .L_56)


	//   ....[0]....
.L_56:
        /*005c*/ 	.word	0x000001b0


	//----- nvinfo : EIATTR_CBANK_PARAM_SIZE
	.align		4
.L_57:
        /*0060*/ 	.byte	0x03, 0x19
        /*0062*/ 	.short	0x0020


	//----- nvinfo : EIATTR_PARAM_CBANK
	.align		4
        /*0064*/ 	.byte	0x04, 0x0a
        /*0066*/ 	.short	(.L_59 - .L_58)
	.align		4
.L_58:
        /*0068*/ 	.word	index@(.nv.constant0.blockadd)
        /*006c*/ 	.short	0x0380
        /*006e*/ 	.short	0x0020


	//----- nvinfo : EIATTR_SW_WAR
	.align		4
.L_59:
        /*0070*/ 	.byte	0x04, 0x36
        /*0072*/ 	.short	(.L_61 - .L_60)
.L_60:
        /*0074*/ 	.word	0x00000008
.L_61:


//--------------------- .nv.info.vecadd_with_offsets --------------------------
	.section	.nv.info.vecadd_with_offsets,"",@"SHT_CUDA_INFO"
	.sectionflags	@""
	.align	4


	//----- nvinfo : EIATTR_CUDA_API_VERSION
	.align		4
        /*0000*/ 	.byte	0x04, 0x37
        /*0002*/ 	.short	(.L_63 - .L_62)
.L_62:
        /*0004*/ 	.word	0x00000082


	//----- nvinfo : EIATTR_KPARAM_INFO
	.align		4
.L_63:
        /*0008*/ 	.byte	0x04, 0x17
        /*000a*/ 	.short	(.L_65 - .L_64)
.L_64:
        /*000c*/ 	.word	0x00000000
        /*0010*/ 	.short	0x0005
        /*0012*/ 	.short	0x0028
        /*0014*/ 	.byte	0x00, 0xf0, 0x21, 0x00


	//----- nvinfo : EIATTR_KPARAM_INFO
	.align		4
.L_65:
        /*0018*/ 	.byte	0x04, 0x17
        /*001a*/ 	.short	(.L_67 - .L_66)
.L_66:
        /*001c*/ 	.word	0x00000000
        /*0020*/ 	.short	0x0004
        /*0022*/ 	.short	0x0020
        /*0024*/ 	.byte	0x00, 0xf0, 0x21, 0x00


	//----- nvinfo : EIATTR_KPARAM_INFO
	.align		4
.L_67:
        /*0028*/ 	.byte	0x04, 0x17
        /*002a*/ 	.short	(.L_69 - .L_68)
.L_68:
        /*002c*/ 	.word	0x00000000
        /*0030*/ 	.short	0x0003
        /*0032*/ 	.short	0x0018
        /*0034*/ 	.byte	0x00, 0xf0, 0x21, 0x00


	//----- nvinfo : EIATTR_KPARAM_INFO
	.align		4
.L_69:
        /*0038*/ 	.byte	0x04, 0x17
        /*003a*/ 	.short	(.L_71 - .L_70)
.L_70:
        /*003c*/ 	.word	0x00000000
        /*0040*/ 	.short	0x0002
        /*0042*/ 	.short	0x0010
        /*0044*/ 	.byte	0x00, 0xf5, 0x21, 0x00


	//----- nvinfo : EIATTR_KPARAM_INFO
	.align		4
.L_71:
        /*0048*/ 	.byte	0x04, 0x17
        /*004a*/ 	.short	(.L_73 - .L_72)
.L_72:
        /*004c*/ 	.word	0x00000000
        /*0050*/ 	.short	0x0001
        /*0052*/ 	.short	0x0008
        /*0054*/ 	.byte	0x00, 0xf5, 0x21, 0x00


	//----- nvinfo : EIATTR_KPARAM_INFO
	.align		4
.L_73:
        /*0058*/ 	.byte	0x04, 0x17
        /*005a*/ 	.short	(.L_75 - .L_74)
.L_74:
        /*005c*/ 	.word	0x00000000
        /*0060*/ 	.short	0x0000
        /*0062*/ 	.short	0x0000
        /*0064*/ 	.byte	0x00, 0xf5, 0x21, 0x00


	//----- nvinfo : EIATTR_SPARSE_MMA_MASK
	.align		4
.L_75:
        /*0068*/ 	.byte	0x03, 0x50
        /*006a*/ 	.short	0x0000


	//----- nvinfo : EIATTR_MAXREG_COUNT
	.align		4
        /*006c*/ 	.byte	0x03, 0x1b
        /*006e*/ 	.short	0x00ff


	//----- nvinfo : EIATTR_MERCURY_ISA_VERSION
	.align		4
        /*0070*/ 	.byte	0x03, 0x5f
        /*0072*/ 	.short	0x0101


	//----- nvinfo : EIATTR_VRC_CTA_INIT_COUNT
	.align		4
        /*0074*/ 	.byte	0x02, 0x4a
	.zero		1
	.zero		1


	//----- nvinfo : EIATTR_EXIT_INSTR_OFFSETS
	.align		4
        /*0078*/ 	.byte	0x04, 0x1c
        /*007a*/ 	.short	(.L_77 - .L_76)


	//   ....[0]....
.L_76:
        /*007c*/ 	.word	0x00000170


	//----- nvinfo : EIATTR_CBANK_PARAM_SIZE
	.align		4
.L_77:
        /*0080*/ 	.byte	0x03, 0x19
        /*0082*/ 	.short	0x0030


	//----- nvinfo : EIATTR_PARAM_CBANK
	.align		4
        /*0084*/ 	.byte	0x04, 0x0a
        /*0086*/ 	.short	(.L_79 - .L_78)
	.align		4
.L_78:
        /*0088*/ 	.word	index@(.nv.constant0.vecadd_with_offsets)
        /*008c*/ 	.short	0x0380
        /*008e*/ 	.short	0x0030


	//----- nvinfo : EIATTR_SW_WAR
	.align		4
.L_79:
        /*0090*/ 	.byte	0x04, 0x36
        /*0092*/ 	.short	(.L_81 - .L_80)
.L_80:
        /*0094*/ 	.word	0x00000008
.L_81:


//--------------------- .nv.info.vecadd           --------------------------
	.section	.nv.info.vecadd,"",@"SHT_CUDA_INFO"
	.sectionflags	@""
	.align	4


	//----- nvinfo : EIATTR_CUDA_API_VERSION
	.align		4
        /*0000*/ 	.byte	0x04, 0x37
        /*0002*/ 	.short	(.L_83 - .L_82)
.L_82:
        /*0004*/ 	.word	0x00000082


	//----- nvinfo : EIATTR_KPARAM_INFO
	.align		4
.L_83:
        /*0008*/ 	.byte	0x04, 0x17
        /*000a*/ 	.short	(.L_85 - .L_84)
.L_84:
        /*000c*/ 	.word	0x00000000
        /*0010*/ 	.short	0x0002
        /*0012*/ 	.short	0x0010
        /*0014*/ 	.byte	0x00, 0xf5, 0x21, 0x00


	//----- nvinfo : EIATTR_KPARAM_INFO
	.align		4
.L_85:
        /*0018*/ 	.byte	0x04, 0x17
        /*001a*/ 	.short	(.L_87 - .L_86)
.L_86:
        /*001c*/ 	.word	0x00000000
        /*0020*/ 	.short	0x0001
        /*0022*/ 	.short	0x0008
        /*0024*/ 	.byte	0x00, 0xf5, 0x21, 0x00


	//----- nvinfo : EIATTR_KPARAM_INFO
	.align		4
.L_87:
        /*0028*/ 	.byte	0x04, 0x17
        /*002a*/ 	.short	(.L_89 - .L_88)
.L_88:
        /*002c*/ 	.word	0x00000000
        /*0030*/ 	.short	0x0000
        /*0032*/ 	.short	0x0000
        /*0034*/ 	.byte	0x00, 0xf5, 0x21, 0x00


	//----- nvinfo : EIATTR_SPARSE_MMA_MASK
	.align		4
.L_89:
        /*0038*/ 	.byte	0x03, 0x50
        /*003a*/ 	.short	0x0000


	//----- nvinfo : EIATTR_MAXREG_COUNT
	.align		4
        /*003c*/ 	.byte	0x03, 0x1b
        /*003e*/ 	.short	0x00ff


	//----- nvinfo : EIATTR_MERCURY_ISA_VERSION
	.align		4
        /*0040*/ 	.byte	0x03, 0x5f
        /*0042*/ 	.short	0x0101


	//----- nvinfo : EIATTR_VRC_CTA_INIT_COUNT
	.align		4
        /*0044*/ 	.byte	0x02, 0x4a
	.zero		1
	.zero		1


	//----- nvinfo : EIATTR_EXIT_INSTR_OFFSETS
	.align		4
        /*0048*/ 	.byte	0x04, 0x1c
        /*004a*/ 	.short	(.L_91 - .L_90)


	//   ....[0]....
.L_90:
        /*004c*/ 	.word	0x00000100


	//----- nvinfo : EIATTR_CBANK_PARAM_SIZE
	.align		4
.L_91:
        /*0050*/ 	.byte	0x03, 0x19
        /*0052*/ 	.short	0x0018


	//----- nvinfo : EIATTR_PARAM_CBANK
	.align		4
        /*0054*/ 	.byte	0x04, 0x0a
        /*0056*/ 	.short	(.L_93 - .L_92)
	.align		4
.L_92:
        /*0058*/ 	.word	index@(.nv.constant0.vecadd)
        /*005c*/ 	.short	0x0380
        /*005e*/ 	.short	0x0018


	//----- nvinfo : EIATTR_SW_WAR
	.align		4
.L_93:
        /*0060*/ 	.byte	0x04, 0x36
        /*0062*/ 	.short	(.L_95 - .L_94)
.L_94:
        /*0064*/ 	.word	0x00000008
.L_95:


//--------------------- .nv.callgraph             --------------------------
	.section	.nv.callgraph,"",@"SHT_CUDA_CALLGRAPH"
	.align	4
	.sectionentsize	8
	.align		4
        /*0000*/ 	.word	0x00000000
	.align		4
        /*0004*/ 	.word	0xffffffff
	.align		4
        /*0008*/ 	.word	0x00000000
	.align		4
        /*000c*/ 	.word	0xfffffffe
	.align		4
        /*0010*/ 	.word	0x00000000
	.align		4
        /*0014*/ 	.word	0xfffffffd
	.align		4
        /*0018*/ 	.word	0x00000000
	.align		4
        /*001c*/ 	.word	0xfffffffc


//--------------------- .text.blockadd_with_offsets --------------------------
	.section	.text.blockadd_with_offsets,"ax",@progbits
	.align	128
        .global         blockadd_with_offsets
        .type           blockadd_with_offsets,@function
        .size           blockadd_with_offsets,(.L_x_4 - blockadd_with_offsets)
        .other          blockadd_with_offsets,@"STO_CUDA_ENTRY STV_DEFAULT"
blockadd_with_offsets:
.text.blockadd_with_offsets:
[----:B------:R-:W-:Y:S01]  /*0000*/  LDC R1, c[0x0][0x37c] ;  /* 0x0000df00ff017b82 */ /* 0x000fe20000000800 */
[----:B------:R-:W0:Y:S01]  /*0010*/  S2R R0, SR_TID.Y ;  /* 0x0000000000007919 */ /* 0x000e220000002200 */
[----:B------:R-:W1:Y:S06]  /*0020*/  LDCU UR5, c[0x0][0x360] ;  /* 0x00006c00ff0577ac */ /* 0x000e6c0008000800 */
[----:B------:R-:W0:Y:S01]  /*0030*/  S2UR UR6, SR_CTAID.Y ;  /* 0x00000000000679c3 */ /* 0x000e220000002600 */
[----:B------:R-:W2:Y:S01]  /*0040*/  S2R R5, SR_TID.X ;  /* 0x0000000000057919 */ /* 0x000ea20000002100 */
[----:B------:R-:W3:Y:S01]  /*0050*/  LDCU.128 UR12, c[0x0][0x390] ;  /* 0x00007200ff0c77ac */ /* 0x000ee20008000c00 */
[----:B------:R-:W4:Y:S05]  /*0060*/  LDCU.128 UR8, c[0x0][0x380] ;  /* 0x00007000ff0877ac */ /* 0x000f2a0008000c00 */
[----:B------:R-:W0:Y:S08]  /*0070*/  LDC R3, c[0x0][0x364] ;  /* 0x0000d900ff037b82 */ /* 0x000e300000000800 */
[----:B------:R-:W1:Y:S08]  /*0080*/  S2UR UR4, SR_CTAID.X ;  /* 0x00000000000479c3 */ /* 0x000e700000002500 */
[----:B------:R-:W5:Y:S08]  /*0090*/  LDC.64 R8, c[0x0][0x3a8] ;  /* 0x0000ea00ff087b82 */ /* 0x000f700000000a00 */
[----:B------:R-:W2:Y:S01]  /*00a0*/  LDC.64 R10, c[0x0][0x3a0] ;  /* 0x0000e800ff0a7b82 */ /* 0x000ea20000000a00 */
[----:B0-----:R-:W-:Y:S01]  /*00b0*/  IMAD R3, R3, UR6, R0 ;  /* 0x0000000603037c24 */ /* 0x001fe2000f8e0200 */
[----:B-1----:R-:W-:-:S04]  /*00c0*/  UIMAD UR4, UR4, UR5, URZ ;  /* 0x00000005040472a4 */ /* 0x002fc8000f8e02ff */
[----:B-----5:R-:W-:-:S05]  /*00d0*/  IADD3 R7, P0, PT, R3, R8, RZ ;  /* 0x0000000803077210 */ /* 0x020fca0007f1e0ff */
[----:B------:R-:W-:Y:S01]  /*00e0*/  IMAD.X R0, RZ, RZ, R9, P0 ;  /* 0x000000ffff007224 */ /* 0x000fe200000e0609 */
[----:B--2---:R-:W-:-:S03]  /*00f0*/  IADD3 R2, P1, P2, R10, UR4, R5 ;  /* 0x000000040a027c10 */ /* 0x004fc6000fa3e005 */
[----:B---3--:R-:W-:Y:S01]  /*0100*/  IMAD R0, R0, UR14, RZ ;  /* 0x0000000e00007c24 */ /* 0x008fe2000f8e02ff */
[----:B------:R-:W0:Y:S01]  /*0110*/  LDCU.64 UR4, c[0x0][0x358] ;  /* 0x00006b00ff0477ac */ /* 0x000e220008000a00 */
[----:B------:R-:W-:-:S03]  /*0120*/  IADD3.X R3, PT, PT, RZ, R11, RZ, P1, P2 ;  /* 0x0000000bff037210 */ /* 0x000fc60000fe44ff */
[----:B------:R-:W-:-:S04]  /*0130*/  IMAD.WIDE.U32 R2, R7, UR14, R2 ;  /* 0x0000000e07027c25 */ /* 0x000fc8000f8e0002 */
[----:B------:R-:W-:Y:S02]  /*0140*/  IMAD R7, R7, UR15, R0 ;  /* 0x0000000f07077c24 */ /* 0x000fe4000f8e0200 */
[----:B------:R-:W-:Y:S02]  /*0150*/  IMAD.SHL.U32 R6, R2, 0x4, RZ ;  /* 0x0000000402067824 */ /* 0x000fe400078e00ff */
[----:B------:R-:W-:-:S03]  /*0160*/  IMAD.IADD R3, R3, 0x1, R7 ;  /* 0x0000000103037824 */ /* 0x000fc600078e0207 */
[----:B----4-:R-:W-:Y:S02]  /*0170*/  IADD3 R4, P0, PT, R6, UR8, RZ ;  /* 0x0000000806047c10 */ /* 0x010fe4000ff1e0ff */
[----:B------:R-:W-:Y:S02]  /*0180*/  SHF.L.U64.HI R0, R2, 0x2, R3 ;  /* 0x0000000202007819 */ /* 0x000fe40000010203 */
[----:B------:R-:W-:Y:S02]  /*0190*/  IADD3 R2, P1, PT, R6, UR10, RZ ;  /* 0x0000000a06027c10 */ /* 0x000fe4000ff3e0ff */
[C---:B------:R-:W-:Y:S02]  /*01a0*/  IADD3.X R5, PT, PT, R0.reuse, UR9, RZ, P0, !PT ;  /* 0x0000000900057c10 */ /* 0x040fe400087fe4ff */
[----:B------:R-:W-:-:S03]  /*01b0*/  IADD3.X R3, PT, PT, R0, UR11, RZ, P1, !PT ;  /* 0x0000000b00037c10 */ /* 0x000fc60008ffe4ff */
[----:B0-----:R-:W2:Y:S04]  /*01c0*/  LDG.E R4, desc[UR4][R4.64] ;  /* 0x0000000404047981 */ /* 0x001ea8000c1e1900 */
[----:B------:R-:W2:Y:S01]  /*01d0*/  LDG.E R3, desc[UR4][R2.64] ;  /* 0x0000000402037981 */ /* 0x000ea2000c1e1900 */
[----:B------:R-:W-:-:S04]  /*01e0*/  IADD3 R6, P0, PT, R6, UR12, RZ ;  /* 0x0000000c06067c10 */ /* 0x000fc8000ff1e0ff */
[----:B------:R-:W-:Y:S01]  /*01f0*/  IADD3.X R7, PT, PT, R0, UR13, RZ, P0, !PT ;  /* 0x0000000d00077c10 */ /* 0x000fe200087fe4ff */
[----:B--2---:R-:W-:-:S05]  /*0200*/  IMAD.IADD R9, R4, 0x1, R3 ;  /* 0x0000000104097824 */ /* 0x004fca00078e0203 */
[----:B------:R-:W-:Y:S01]  /*0210*/  STG.E desc[UR4][R6.64], R9 ;  /* 0x0000000906007986 */ /* 0x000fe2000c101904 */
[----:B------:R-:W-:Y:S05]  /*0220*/  EXIT ;  /* 0x000000000000794d */ /* 0x000fea0003800000 */
.L_x_0:
[----:B------:R-:W-:-:S00]  /*0230*/  BRA `(.L_x_0) ;  /* 0xfffffffc00fc7947 */ /* 0x000fc0000383ffff */
[----:B------:R-:W-:-:S00]  /*0240*/  NOP ;  /* 0x0000000000007918 */ /* 0x000fc00000000000 */
        /* <DEDUP_REMOVED lines=11> */
.L_x_4:


//--------------------- .text.blockadd            --------------------------
	.section	.text.blockadd,"ax",@progbits
	.align	128
        .global         blockadd
        .type           blockadd,@function
        .size           blockadd,(.L_x_5 - blockadd)
        .other          blockadd,@"STO_CUDA_ENTRY STV_DEFAULT"
blockadd:
.text.blockadd:
[----:B------:R-:W-:Y:S01]  /*0000*/  LDC R1, c[0x0][0x37c] ;  /* 0x0000df00ff017b82 */ /* 0x000fe20000000800 */
[----:B------:R-:W0:Y:S07]  /*0010*/  S2R R3, SR_TID.X ;  /* 0x0000000000037919 */ /* 0x000e2e0000002100 */
[----:B------:R-:W0:Y:S01]  /*0020*/  S2UR UR4, SR_CTAID.X ;  /* 0x00000000000479c3 */ /* 0x000e220000002500 */
[----:B------:R-:W1:Y:S01]  /*0030*/  LDCU.128 UR12, c[0x0][0x390] ;  /* 0x00007200ff0c77ac */ /* 0x000e620008000c00 */
[----:B------:R-:W2:Y:S01]  /*0040*/  S2R R0, SR_TID.Y ;  /* 0x0000000000007919 */ /* 0x000ea20000002200 */
[----:B------:R-:W3:Y:S05]  /*0050*/  LDCU.128 UR8, c[0x0][0x380] ;  /* 0x00007000ff0877ac */ /* 0x000eea0008000c00 */
[----:B------:R-:W0:Y:S08]  /*0060*/  LDC R2, c[0x0][0x360] ;  /* 0x0000d800ff027b82 */ /* 0x000e300000000800 */
[----:B------:R-:W2:Y:S08]  /*0070*/  S2UR UR5, SR_CTAID.Y ;  /* 0x00000000000579c3 */ /* 0x000eb00000002600 */
[----:B------:R-:W2:Y:S01]  /*0080*/  LDC R5, c[0x0][0x364] ;  /* 0x0000d900ff057b82 */ /* 0x000ea20000000800 */
[----:B0-----:R-:W-:-:S02]  /*0090*/  IMAD R2, R2, UR4, R3 ;  /* 0x0000000402027c24 */ /* 0x001fc4000f8e0203 */
[----:B------:R-:W-:Y:S02]  /*00a0*/  IMAD.MOV.U32 R3, RZ, RZ, RZ ;  /* 0x000000ffff037224 */ /* 0x000fe400078e00ff */
[----:B--2---:R-:W-:Y:S01]  /*00b0*/  IMAD R5, R5, UR5, R0 ;  /* 0x0000000505057c24 */ /* 0x004fe2000f8e0200 */
[----:B------:R-:W0:Y:S03]  /*00c0*/  LDCU.64 UR4, c[0x0][0x358] ;  /* 0x00006b00ff0477ac */ /* 0x000e260008000a00 */
[----:B-1----:R-:W-:-:S04]  /*00d0*/  IMAD.WIDE.U32 R2, R5, UR14, R2 ;  /* 0x0000000e05027c25 */ /* 0x002fc8000f8e0002 */
[----:B------:R-:W-:Y:S02]  /*00e0*/  IMAD R5, R5, UR15, R3 ;  /* 0x0000000f05057c24 */ /* 0x000fe4000f8e0203 */
[----:B------:R-:W-:-:S03]  /*00f0*/  IMAD.SHL.U32 R6, R2, 0x4, RZ ;  /* 0x0000000402067824 */ /* 0x000fc600078e00ff */
[----:B------:R-:W-:Y:S02]  /*0100*/  SHF.L.U64.HI R0, R2, 0x2, R5 ;  /* 0x0000000202007819 */ /* 0x000fe40000010205 */
[C---:B---3--:R-:W-:Y:S02]  /*0110*/  IADD3 R4, P1, PT, R6.reuse, UR10, RZ ;  /* 0x0000000a06047c10 */ /* 0x048fe4000ff3e0ff */
[----:B------:R-:W-:Y:S02]  /*0120*/  IADD3 R2, P0, PT, R6, UR8, RZ ;  /* 0x0000000806027c10 */ /* 0x000fe4000ff1e0ff */
[C---:B------:R-:W-:Y:S02]  /*0130*/  IADD3.X R5, PT, PT, R0.reuse, UR11, RZ, P1, !PT ;  /* 0x0000000b00057c10 */ /* 0x040fe40008ffe4ff */
[----:B------:R-:W-:-:S04]  /*0140*/  IADD3.X R3, PT, PT, R0, UR9, RZ, P0, !PT ;  /* 0x0000000900037c10 */ /* 0x000fc800087fe4ff */
[----:B0-----:R-:W2:Y:S04]  /*0150*/  LDG.E R5, desc[UR4][R4.64] ;  /* 0x0000000404057981 */ /* 0x001ea8000c1e1900 */
[----:B------:R-:W2:Y:S01]  /*0160*/  LDG.E R2, desc[UR4][R2.64] ;  /* 0x0000000402027981 */ /* 0x000ea2000c1e1900 */
[----:B------:R-:W-:-:S04]  /*0170*/  IADD3 R6, P0, PT, R6, UR12, RZ ;  /* 0x0000000c06067c10 */ /* 0x000fc8000ff1e0ff */
[----:B------:R-:W-:Y:S01]  /*0180*/  IADD3.X R7, PT, PT, R0, UR13, RZ, P0, !PT ;  /* 0x0000000d00077c10 */ /* 0x000fe200087fe4ff */
[----:B--2---:R-:W-:-:S05]  /*0190*/  IMAD.IADD R9, R2, 0x1, R5 ;  /* 0x0000000102097824 */ /* 0x004fca00078e0205 */
[----:B------:R-:W-:Y:S01]  /*01a0*/  STG.E desc[UR4][R6.64], R9 ;  /* 0x0000000906007986 */ /* 0x000fe2000c101904 */
[----:B------:R-:W-:Y:S05]  /*01b0*/  EXIT ;  /* 0x000000000000794d */ /* 0x000fea0003800000 */
.L_x_1:
        /* <DEDUP_REMOVED lines=12> */
.L_x_5:


//--------------------- .text.vecadd_with_offsets --------------------------
	.section	.text.vecadd_with_offsets,"ax",@progbits
	.align	128
        .global         vecadd_with_offsets
        .type           vecadd_with_offsets,@function
        .size           vecadd_with_offsets,(.L_x_6 - vecadd_with_offsets)
        .other          vecadd_with_offsets,@"STO_CUDA_ENTRY STV_DEFAULT"
vecadd_with_offsets:
.text.vecadd_with_offsets:
[----:B------:R-:W-:Y:S08]  /*0000*/  LDC R1, c[0x0][0x37c] ;  /* 0x0000df00ff017b82 */ /* 0x000ff00000000800 */
[----:B------:R-:W0:Y:S01]  /*0010*/  S2UR UR4, SR_CTAID.X ;  /* 0x00000000000479c3 */ /* 0x000e220000002500 */
[----:B------:R-:W1:Y:S01]  /*0020*/  S2R R3, SR_TID.X ;  /* 0x0000000000037919 */ /* 0x000e620000002100 */
[----:B------:R-:W0:Y:S01]  /*0030*/  LDCU UR5, c[0x0][0x360] ;  /* 0x00006c00ff0577ac */ /* 0x000e220008000800 */
[----:B------:R-:W2:Y:S05]  /*0040*/  LDCU.128 UR8, c[0x0][0x380] ;  /* 0x00007000ff0877ac */ /* 0x000eaa0008000c00 */
[----:B------:R-:W1:Y:S08]  /*0050*/  LDC.64 R4, c[0x0][0x398] ;  /* 0x0000e600ff047b82 */ /* 0x000e700000000a00 */
[----:B------:R-:W3:Y:S01]  /*0060*/  LDC.64 R8, c[0x0][0x390] ;  /* 0x0000e400ff087b82 */ /* 0x000ee20000000a00 */
[----:B0-----:R-:W-:-:S06]  /*0070*/  UIMAD UR4, UR4, UR5, URZ ;  /* 0x00000005040472a4 */ /* 0x001fcc000f8e02ff */
[----:B-1----:R-:W-:-:S05]  /*0080*/  IADD3 R3, P0, P1, R4, UR4, R3 ;  /* 0x0000000404037c10 */ /* 0x002fca000f91e003 */
[----:B------:R-:W0:Y:S01]  /*0090*/  LDCU.64 UR4, c[0x0][0x358] ;  /* 0x00006b00ff0477ac */ /* 0x000e220008000a00 */
[----:B------:R-:W-:Y:S01]  /*00a0*/  IADD3.X R0, PT, PT, RZ, R5, RZ, P0, P1 ;  /* 0x00000005ff007210 */ /* 0x000fe200007e24ff */
[----:B------:R-:W-:-:S03]  /*00b0*/  IMAD.SHL.U32 R7, R3, 0x4, RZ ;  /* 0x0000000403077824 */ /* 0x000fc600078e00ff */
[----:B------:R-:W-:Y:S02]  /*00c0*/  SHF.L.U64.HI R0, R3, 0x2, R0 ;  /* 0x0000000203007819 */ /* 0x000fe40000010200 */
[C---:B--2---:R-:W-:Y:S02]  /*00d0*/  IADD3 R4, P1, PT, R7.reuse, UR10, RZ ;  /* 0x0000000a07047c10 */ /* 0x044fe4000ff3e0ff */
[----:B------:R-:W-:Y:S02]  /*00e0*/  IADD3 R2, P0, PT, R7, UR8, RZ ;  /* 0x0000000807027c10 */ /* 0x000fe4000ff1e0ff */
[C---:B------:R-:W-:Y:S02]  /*00f0*/  IADD3.X R5, PT, PT, R0.reuse, UR11, RZ, P1, !PT ;  /* 0x0000000b00057c10 */ /* 0x040fe40008ffe4ff */
[----:B------:R-:W-:-:S04]  /*0100*/  IADD3.X R3, PT, PT, R0, UR9, RZ, P0, !PT ;  /* 0x0000000900037c10 */ /* 0x000fc800087fe4ff */
[----:B0-----:R-:W2:Y:S04]  /*0110*/  LDG.E R5, desc[UR4][R4.64] ;  /* 0x0000000404057981 */ /* 0x001ea8000c1e1900 */
[----:B------:R-:W2:Y:S01]  /*0120*/  LDG.E R2, desc[UR4][R2.64] ;  /* 0x0000000402027981 */ /* 0x000ea2000c1e1900 */
[----:B---3--:R-:W-:-:S05]  /*0130*/  IADD3 R6, P0, PT, R7, R8, RZ ;  /* 0x0000000807067210 */ /* 0x008fca0007f1e0ff */
[----:B------:R-:W-:Y:S02]  /*0140*/  IMAD.X R7, R0, 0x1, R9, P0 ;  /* 0x0000000100077824 */ /* 0x000fe400000e0609 */
[----:B--2---:R-:W-:-:S05]  /*0150*/  IMAD.IADD R9, R2, 0x1, R5 ;  /* 0x0000000102097824 */ /* 0x004fca00078e0205 */
[----:B------:R-:W-:Y:S01]  /*0160*/  STG.E desc[UR4][R6.64], R9 ;  /* 0x0000000906007986 */ /* 0x000fe2000c101904 */
[----:B------:R-:W-:Y:S05]  /*0170*/  EXIT ;  /* 0x000000000000794d */ /* 0x000fea0003800000 */
.L_x_2:
        /* <DEDUP_REMOVED lines=16> */
.L_x_6:


//--------------------- .text.vecadd              --------------------------
	.section	.text.vecadd,"ax",@progbits
	.align	128
        .global         vecadd
        .type           vecadd,@function
        .size           vecadd,(.L_x_7 - vecadd)
        .other          vecadd,@"STO_CUDA_ENTRY STV_DEFAULT"
vecadd:
.text.vecadd:
[----:B------:R-:W-:Y:S01]  /*0000*/  LDC R1, c[0x0][0x37c] ;  /* 0x0000df00ff017b82 */ /* 0x000fe20000000800 */
[----:B------:R-:W0:Y:S07]  /*0010*/  S2R R0, SR_TID.X ;  /* 0x0000000000007919 */ /* 0x000e2e0000002100 */
[----:B------:R-:W0:Y:S01]  /*0020*/  S2UR UR6, SR_CTAID.X ;  /* 0x00000000000679c3 */ /* 0x000e220000002500 */
[----:B------:R-:W1:Y:S07]  /*0030*/  LDCU.64 UR4, c[0x0][0x358] ;  /* 0x00006b00ff0477ac */ /* 0x000e6e0008000a00 */
[----:B------:R-:W0:Y:S08]  /*0040*/  LDC R9, c[0x0][0x360] ;  /* 0x0000d800ff097b82 */ /* 0x000e300000000800 */
[----:B------:R-:W2:Y:S08]  /*0050*/  LDC.64 R2, c[0x0][0x380] ;  /* 0x0000e000ff027b82 */ /* 0x000eb00000000a00 */
[----:B------:R-:W3:Y:S01]  /*0060*/  LDC.64 R4, c[0x0][0x388] ;  /* 0x0000e200ff047b82 */ /* 0x000ee20000000a00 */
[----:B0-----:R-:W-:-:S07]  /*0070*/  IMAD R9, R9, UR6, R0 ;  /* 0x0000000609097c24 */ /* 0x001fce000f8e0200 */
[----:B------:R-:W0:Y:S01]  /*0080*/  LDC.64 R6, c[0x0][0x390] ;  /* 0x0000e400ff067b82 */ /* 0x000e220000000a00 */
[----:B--2---:R-:W-:-:S06]  /*0090*/  IMAD.WIDE R2, R9, 0x4, R2 ;  /* 0x0000000409027825 */ /* 0x004fcc00078e0202 */
[----:B-1----:R-:W2:Y:S01]  /*00a0*/  LDG.E R2, desc[UR4][R2.64] ;  /* 0x0000000402027981 */ /* 0x002ea2000c1e1900 */
[----:B---3--:R-:W-:-:S06]  /*00b0*/  IMAD.WIDE R4, R9, 0x4, R4 ;  /* 0x0000000409047825 */ /* 0x008fcc00078e0204 */
[----:B------:R-:W2:Y:S01]  /*00c0*/  LDG.E R5, desc[UR4][R4.64] ;  /* 0x0000000404057981 */ /* 0x000ea2000c1e1900 */
[----:B0-----:R-:W-:Y:S01]  /*00d0*/  IMAD.WIDE R6, R9, 0x4, R6 ;  /* 0x0000000409067825 */ /* 0x001fe200078e0206 */
[----:B--2---:R-:W-:-:S05]  /*00e0*/  IADD3 R9, PT, PT, R2, R5, RZ ;  /* 0x0000000502097210 */ /* 0x004fca0007ffe0ff */
[----:B------:R-:W-:Y:S01]  /*00f0*/  STG.E desc[UR4][R6.64], R9 ;  /* 0x0000000906007986 */ /* 0x000fe2000c101904 */
[----:B------:R-:W-:Y:S05]  /*0100*/  EXIT ;  /* 0x000000000000794d */ /* 0x000fea0003800000 */
.L_x_3:
        /* <DEDUP_REMOVED lines=15> */
.L_x_7:


//--------------------- .nv.shared.reserved.0     --------------------------
	.section	.nv.shared.reserved.0,"aw",@nobits
	.weak		__nv_reservedSMEM_offset_0_alias
	.size		__nv_reservedSMEM_offset_0_alias, 0, 64
	.other		__nv_reservedSMEM_offset_0_alias,@"STO_CUDA_RESERVED_SHARED STV_DEFAULT"
__nv_reservedSMEM_offset_0_alias:
	.zero		0
	.zero		64


//--------------------- .nv.constant0.blockadd_with_offsets --------------------------
	.section	.nv.constant0.blockadd_with_offsets,"a",@progbits
	.sectionflags	@""
	.align	4
.nv.constant0.blockadd_with_offsets:
	.zero		952


//--------------------- .nv.constant0.blockadd    --------------------------
	.section	.nv.constant0.blockadd,"a",@progbits
	.sectionflags	@""
	.align	4
.nv.constant0.blockadd:
	.zero		928


//--------------------- .nv.constant0.vecadd_with_offsets --------------------------
	.section	.nv.constant0.vecadd_with_offsets,"a",@progbits
	.sectionflags	@""
	.align	4
.nv.constant0.vecadd_with_offsets:
	.zero		944


//--------------------- .nv.constant0.vecadd      --------------------------
	.section	.nv.constant0.vecadd,"a",@progbits
	.sectionflags	@""
	.align	4
.nv.constant0.vecadd:
	.zero		920


//--------------------- SYMBOLS --------------------------

	.type		.nv.reservedSmem.offset0,@object
	.size		.nv.reservedSmem.offset0,0x4
